	.headerflags	@"EF_CUDA_TEXMODE_UNIFIED EF_CUDA_64BIT_ADDRESS EF_CUDA_ACCELERATORS EF_CUDA_SM90 EF_CUDA_VIRTUAL_SM(EF_CUDA_SM90)"
	.elftype	@"ET_EXEC"


//--------------------- .nv.info                  --------------------------
	.section	.nv.info,"",@"SHT_CUDA_INFO"
	.align	4


	//----- nvinfo : EIATTR_REGCOUNT
	.align		4
        /*0000*/ 	.byte	0x04, 0x2f
        /*0002*/ 	.short	(.L_3 - .L_2)
	.align		4
.L_2:
        /*0004*/ 	.word	index@(triton_poi_fused__native_batch_norm_legit_no_training_convolution_relu_1)
        /*0008*/ 	.word	0x00000026


	//----- nvinfo : EIATTR_MIN_STACK_SIZE
	.align		4
.L_3:
        /*000c*/ 	.byte	0x04, 0x12
        /*000e*/ 	.short	(.L_5 - .L_4)
	.align		4
.L_4:
        /*0010*/ 	.word	index@(triton_poi_fused__native_batch_norm_legit_no_training_convolution_relu_1)
        /*0014*/ 	.word	0x00000000


	//----- nvinfo : EIATTR_FRAME_SIZE
	.align		4
.L_5:
        /*0018*/ 	.byte	0x04, 0x11
        /*001a*/ 	.short	(.L_7 - .L_6)
	.align		4
.L_6:
        /*001c*/ 	.word	index@(triton_poi_fused__native_batch_norm_legit_no_training_convolution_relu_1)
        /*0020*/ 	.word	0x00000000


	//----- nvinfo : EIATTR_MIN_STACK_SIZE
	.align		4
.L_7:
        /*0024*/ 	.byte	0x04, 0x12
        /*0026*/ 	.short	(.L_9 - .L_8)
	.align		4
.L_8:
        /*0028*/ 	.word	index@(triton_poi_fused__native_batch_norm_legit_no_training_convolution_relu_1)
        /*002c*/ 	.word	0x00000000
.L_9:


//--------------------- .nv.info.triton_poi_fused__native_batch_norm_legit_no_training_convolution_relu_1 --------------------------
	.section	.nv.info.triton_poi_fused__native_batch_norm_legit_no_training_convolution_relu_1,"",@"SHT_CUDA_INFO"
	.sectionflags	@""
	.align	4


	//----- nvinfo : EIATTR_CUDA_API_VERSION
	.align		4
        /*0000*/ 	.byte	0x04, 0x37
        /*0002*/ 	.short	(.L_11 - .L_10)
.L_10:
        /*0004*/ 	.word	0x0000007c


	//----- nvinfo : EIATTR_KPARAM_INFO
	.align		4
.L_11:
        /*0008*/ 	.byte	0x04, 0x17
        /*000a*/ 	.short	(.L_13 - .L_12)
.L_12:
        /*000c*/ 	.word	0x00000000
        /*0010*/ 	.short	0x0007
        /*0012*/ 	.short	0x0038
        /*0014*/ 	.byte	0x00, 0xf0, 0x11, 0x00


	//----- nvinfo : EIATTR_KPARAM_INFO
	.align		4
.L_13:
        /*0018*/ 	.byte	0x04, 0x17
        /*001a*/ 	.short	(.L_15 - .L_14)
.L_14:
        /*001c*/ 	.word	0x00000000
        /*0020*/ 	.short	0x0006
        /*0022*/ 	.short	0x0030
        /*0024*/ 	.byte	0x00, 0xf4, 0x21, 0x00


	//----- nvinfo : EIATTR_KPARAM_INFO
	.align		4
.L_15:
        /*0028*/ 	.byte	0x04, 0x17
        /*002a*/ 	.short	(.L_17 - .L_16)
.L_16:
        /*002c*/ 	.word	0x00000000
        /*0030*/ 	.short	0x0005
        /*0032*/ 	.short	0x0028
        /*0034*/ 	.byte	0x00, 0xf4, 0x21, 0x00


	//----- nvinfo : EIATTR_KPARAM_INFO
	.align		4
.L_17:
        /*0038*/ 	.byte	0x04, 0x17
        /*003a*/ 	.short	(.L_19 - .L_18)
.L_18:
        /*003c*/ 	.word	0x00000000
        /*0040*/ 	.short	0x0004
        /*0042*/ 	.short	0x0020
        /*0044*/ 	.byte	0x00, 0xf4, 0x21, 0x00


	//----- nvinfo : EIATTR_KPARAM_INFO
	.align		4
.L_19:
        /*0048*/ 	.byte	0x04, 0x17
        /*004a*/ 	.short	(.L_21 - .L_20)
.L_20:
        /*004c*/ 	.word	0x00000000
        /*0050*/ 	.short	0x0003
        /*0052*/ 	.short	0x0018
        /*0054*/ 	.byte	0x00, 0xf4, 0x21, 0x00


	//----- nvinfo : EIATTR_KPARAM_INFO
	.align		4
.L_21:
        /*0058*/ 	.byte	0x04, 0x17
        /*005a*/ 	.short	(.L_23 - .L_22)
.L_22:
        /*005c*/ 	.word	0x00000000
        /*0060*/ 	.short	0x0002
        /*0062*/ 	.short	0x0010
        /*0064*/ 	.byte	0x00, 0xf4, 0x21, 0x00


	//----- nvinfo : EIATTR_KPARAM_INFO
	.align		4
.L_23:
        /*0068*/ 	.byte	0x04, 0x17
        /*006a*/ 	.short	(.L_25 - .L_24)
.L_24:
        /*006c*/ 	.word	0x00000000
        /*0070*/ 	.short	0x0001
        /*0072*/ 	.short	0x0008
        /*0074*/ 	.byte	0x00, 0xf4, 0x21, 0x00


	//----- nvinfo : EIATTR_KPARAM_INFO
	.align		4
.L_25:
        /*0078*/ 	.byte	0x04, 0x17
        /*007a*/ 	.short	(.L_27 - .L_26)
.L_26:
        /*007c*/ 	.word	0x00000000
        /*0080*/ 	.short	0x0000
        /*0082*/ 	.short	0x0000
        /*0084*/ 	.byte	0x00, 0xf4, 0x21, 0x00


	//----- nvinfo : EIATTR_SPARSE_MMA_MASK
	.align		4
.L_27:
        /*0088*/ 	.byte	0x03, 0x50
        /*008a*/ 	.short	0x0000


	//----- nvinfo : EIATTR_MAXREG_COUNT
	.align		4
        /*008c*/ 	.byte	0x03, 0x1b
        /*008e*/ 	.short	0x00ff


	//----- nvinfo : EIATTR_EXIT_INSTR_OFFSETS
	.align		4
        /*0090*/ 	.byte	0x04, 0x1c
        /*0092*/ 	.short	(.L_29 - .L_28)


	//   ....[0]....
.L_28:
        /*0094*/ 	.word	0x000007b0


	//----- nvinfo : EIATTR_REQNTID
	.align		4
.L_29:
        /*0098*/ 	.byte	0x04, 0x10
        /*009a*/ 	.short	(.L_31 - .L_30)
.L_30:
        /*009c*/ 	.word	0x00000080
        /*00a0*/ 	.word	0x00000001
        /*00a4*/ 	.word	0x00000001


	//----- nvinfo : EIATTR_CBANK_PARAM_SIZE
	.align		4
.L_31:
        /*00a8*/ 	.byte	0x03, 0x19
        /*00aa*/ 	.short	0x003c


	//----- nvinfo : EIATTR_PARAM_CBANK
	.align		4
        /*00ac*/ 	.byte	0x04, 0x0a
        /*00ae*/ 	.short	(.L_33 - .L_32)
	.align		4
.L_32:
        /*00b0*/ 	.word	index@(.nv.constant0.triton_poi_fused__native_batch_norm_legit_no_training_convolution_relu_1)
        /*00b4*/ 	.short	0x0210
        /*00b6*/ 	.short	0x003c


	//----- nvinfo : EIATTR_SW_WAR
	.align		4
.L_33:
        /*00b8*/ 	.byte	0x04, 0x36
        /*00ba*/ 	.short	(.L_35 - .L_34)
.L_34:
        /*00bc*/ 	.word	0x00000008
.L_35:


//--------------------- .nv.callgraph             --------------------------
	.section	.nv.callgraph,"",@"SHT_CUDA_CALLGRAPH"
	.align	4
	.sectionentsize	8
	.align		4
        /*0000*/ 	.word	0x00000000
	.align		4
        /*0004*/ 	.word	0xffffffff
	.align		4
        /*0008*/ 	.word	0x00000000
	.align		4
        /*000c*/ 	.word	0xfffffffe
	.align		4
        /*0010*/ 	.word	0x00000000
	.align		4
        /*0014*/ 	.word	0xfffffffd
	.align		4
        /*0018*/ 	.word	0x00000000
	.align		4
        /*001c*/ 	.word	0xfffffffc


//--------------------- .nv.constant4             --------------------------
	.section	.nv.constant4,"a",@progbits
	.align	8
	.align		8
.nv.constant4:
        /*0000*/ 	.dword	_$_str
	.align		8
        /*0008*/ 	.dword	_$_str_$_2


//--------------------- .text.triton_poi_fused__native_batch_norm_legit_no_training_convolution_relu_1 --------------------------
	.section	.text.triton_poi_fused__native_batch_norm_legit_no_training_convolution_relu_1,"ax",@progbits
	.align	128
        .global         triton_poi_fused__native_batch_norm_legit_no_training_convolution_relu_1
        .type           triton_poi_fused__native_batch_norm_legit_no_training_convolution_relu_1,@function
        .size           triton_poi_fused__native_batch_norm_legit_no_training_convolution_relu_1,(.L_x_1 - triton_poi_fused__native_batch_norm_legit_no_training_convolution_relu_1)
        .other          triton_poi_fused__native_batch_norm_legit_no_training_convolution_relu_1,@"STO_CUDA_ENTRY STV_DEFAULT"
triton_poi_fused__native_batch_norm_legit_no_training_convolution_relu_1:
.text.triton_poi_fused__native_batch_norm_legit_no_training_convolution_relu_1:
[----:B------:R-:W-:Y:S01]  /*0000*/  LDC R1, c[0x0][0x28] ;  /* 0x00000a00ff017b82 */ /* 0x000fe20000000800 */
[----:B------:R-:W1:Y:S01]  /*0010*/  S2R R0, SR_TID.X ;  /* 0x0000000000007919 */ /* 0x000e620000002100 */
[----:B------:R-:W-:-:S06]  /*0020*/  ULDC.64 UR4, c[0x0][0x208] ;  /* 0x0000820000047ab9 */ /* 0x000fcc0000000a00 */
[----:B------:R-:W2:Y:S01]  /*0030*/  LDC.64 R6, c[0x0][0x218] ;  /* 0x00008600ff067b82 */ /* 0x000ea20000000a00 */
[----:B------:R-:W3:Y:S07]  /*0040*/  S2R R5, SR_CTAID.X ;  /* 0x0000000000057919 */ /* 0x000eee0000002500 */
[----:B------:R-:W4:Y:S01]  /*0050*/  LDC.64 R20, c[0x0][0x210] ;  /* 0x00008400ff147b82 */ /* 0x000f220000000a00 */
[----:B-1----:R-:W-:Y:S02]  /*0060*/  SHF.L.U32 R0, R0, 0x2, RZ ;  /* 0x0000000200007819 */ /* 0x002fe400000006ff */
[----:B---3--:R-:W-:-:S02]  /*0070*/  SHF.R.S32.HI R3, RZ, 0x15, R5 ;  /* 0x00000015ff037819 */ /* 0x008fc40000011405 */
[----:B------:R-:W-:Y:S02]  /*0080*/  LOP3.LUT R0, R0, 0x1fc, RZ, 0xc0, !PT ;  /* 0x000001fc00007812 */ /* 0x000fe400078ec0ff */
[----:B------:R-:W-:Y:S02]  /*0090*/  SGXT R3, R3, 0x1 ;  /* 0x000000010303781a */ /* 0x000fe40000000200 */
[----:B------:R-:W-:Y:S02]  /*00a0*/  LEA R22, R5, R0, 0xa ;  /* 0x0000000005167211 */ /* 0x000fe400078e50ff */
[----:B------:R-:W1:Y:S02]  /*00b0*/  LDC.64 R4, c[0x0][0x228] ;  /* 0x00008a00ff047b82 */ /* 0x000e640000000a00 */
[----:B------:R-:W-:-:S04]  /*00c0*/  LEA.HI R3, R3, R22, RZ, 0xf ;  /* 0x0000001603037211 */ /* 0x000fc800078f78ff */
[----:B------:R-:W-:Y:S02]  /*00d0*/  SHF.R.S32.HI R27, RZ, 0xf, R3 ;  /* 0x0000000fff1b7819 */ /* 0x000fe40000011403 */
[----:B------:R-:W-:Y:S02]  /*00e0*/  IADD3 R3, R3, 0x200, RZ ;  /* 0x0000020003037810 */ /* 0x000fe40007ffe0ff */
[----:B------:R-:W-:Y:S02]  /*00f0*/  LEA.HI R0, R27, R27, RZ, 0x6 ;  /* 0x0000001b1b007211 */ /* 0x000fe400078f30ff */
[----:B------:R-:W-:Y:S02]  /*0100*/  SHF.R.S32.HI R3, RZ, 0xf, R3 ;  /* 0x0000000fff037819 */ /* 0x000fe40000011403 */
[----:B------:R-:W-:Y:S02]  /*0110*/  LOP3.LUT R0, R0, 0xffffffc0, RZ, 0xc0, !PT ;  /* 0xffffffc000007812 */ /* 0x000fe400078ec0ff */
[----:B------:R-:W-:-:S02]  /*0120*/  LEA.HI R2, R3, R3, RZ, 0x6 ;  /* 0x0000000303027211 */ /* 0x000fc400078f30ff */
[----:B------:R-:W-:Y:S02]  /*0130*/  IADD3 R27, R27, -R0, RZ ;  /* 0x800000001b1b7210 */ /* 0x000fe40007ffe0ff */
[----:B------:R-:W-:-:S04]  /*0140*/  LOP3.LUT R2, R2, 0xffffffc0, RZ, 0xc0, !PT ;  /* 0xffffffc002027812 */ /* 0x000fc800078ec0ff */
[----:B------:R-:W-:Y:S01]  /*0150*/  IADD3 R3, R3, -R2, RZ ;  /* 0x8000000203037210 */ /* 0x000fe20007ffe0ff */
[----:B-1----:R-:W-:-:S04]  /*0160*/  IMAD.WIDE R16, R27, 0x4, R4 ;  /* 0x000000041b107825 */ /* 0x002fc800078e0204 */
[----:B------:R-:W-:Y:S02]  /*0170*/  IMAD.WIDE R12, R3, 0x4, R4 ;  /* 0x00000004030c7825 */ /* 0x000fe400078e0204 */
[----:B------:R-:W3:Y:S01]  /*0180*/  LDG.E.EL R16, desc[UR4][R16.64] ;  /* 0x0000000410107981 */ /* 0x000ee2000c2e1900 */
[----:B------:R-:W1:Y:S03]  /*0190*/  LDC.64 R4, c[0x0][0x220] ;  /* 0x00008800ff047b82 */ /* 0x000e660000000a00 */
[----:B------:R-:W5:Y:S01]  /*01a0*/  LDG.E.EL R25, desc[UR4][R12.64] ;  /* 0x000000040c197981 */ /* 0x000f62000c2e1900 */
[----:B--2---:R-:W-:-:S04]  /*01b0*/  IMAD.WIDE R28, R27, 0x4, R6 ;  /* 0x000000041b1c7825 */ /* 0x004fc800078e0206 */
[----:B----4-:R-:W-:Y:S01]  /*01c0*/  IMAD.WIDE R20, R22, 0x4, R20 ;  /* 0x0000000416147825 */ /* 0x010fe200078e0214 */
[----:B------:R2:W4:Y:S03]  /*01d0*/  LDG.E.EL R23, desc[UR4][R28.64] ;  /* 0x000000041c177981 */ /* 0x000526000c2e1900 */
[----:B------:R-:W-:Y:S01]  /*01e0*/  IMAD.WIDE R32, R3, 0x4, R6 ;  /* 0x0000000403207825 */ /* 0x000fe200078e0206 */
[----:B------:R-:W4:Y:S01]  /*01f0*/  LDG.E.128 R8, desc[UR4][R20.64] ;  /* 0x0000000414087981 */ /* 0x000f22000c1e1d00 */
[----:B------:R-:W2:Y:S03]  /*0200*/  LDC.64 R6, c[0x0][0x230] ;  /* 0x00008c00ff067b82 */ /* 0x000ea60000000a00 */
[----:B------:R-:W4:Y:S04]  /*0210*/  LDG.E.EL R19, desc[UR4][R32.64] ;  /* 0x0000000420137981 */ /* 0x000f28000c2e1900 */
[----:B0-----:R-:W4:Y:S01]  /*0220*/  LDG.E.128 R12, desc[UR4][R20.64+0x800] ;  /* 0x00080004140c7981 */ /* 0x001f22000c1e1d00 */
[----:B-1----:R-:W-:-:S04]  /*0230*/  IMAD.WIDE R34, R27, 0x4, R4 ;  /* 0x000000041b227825 */ /* 0x002fc800078e0204 */
[----:B------:R-:W-:Y:S01]  /*0240*/  IMAD.WIDE R30, R3, 0x4, R4 ;  /* 0x00000004031e7825 */ /* 0x000fe200078e0204 */
[----:B------:R-:W4:Y:S01]  /*0250*/  LDG.E.EL R24, desc[UR4][R34.64] ;  /* 0x0000000422187981 */ /* 0x000f22000c2e1900 */
[----:B------:R-:W0:Y:S03]  /*0260*/  LDC.64 R4, c[0x0][0x238] ;  /* 0x00008e00ff047b82 */ /* 0x000e260000000a00 */
[----:B------:R-:W4:Y:S01]  /*0270*/  LDG.E.EL R18, desc[UR4][R30.64] ;  /* 0x000000041e127981 */ /* 0x000f22000c2e1900 */
[----:B--2---:R-:W-:-:S04]  /*0280*/  IMAD.WIDE R28, R27, 0x4, R6 ;  /* 0x000000041b1c7825 */ /* 0x004fc800078e0206 */
[----:B------:R-:W-:Y:S01]  /*0290*/  IMAD.WIDE R6, R3, 0x4, R6 ;  /* 0x0000000403067825 */ /* 0x000fe200078e0206 */
[----:B------:R-:W2:Y:S03]  /*02a0*/  LDG.E.EL R17, desc[UR4][R28.64] ;  /* 0x000000041c117981 */ /* 0x000ea6000c2e1900 */
[----:B0-----:R-:W-:-:S04]  /*02b0*/  IMAD.WIDE R26, R27, 0x4, R4 ;  /* 0x000000041b1a7825 */ /* 0x001fc800078e0204 */
[----:B------:R-:W-:Y:S01]  /*02c0*/  IMAD.WIDE R4, R3, 0x4, R4 ;  /* 0x0000000403047825 */ /* 0x000fe200078e0204 */
[----:B------:R-:W2:Y:S04]  /*02d0*/  LDG.E.EL R2, desc[UR4][R26.64] ;  /* 0x000000041a027981 */ /* 0x000ea8000c2e1900 */
[----:B------:R0:W2:Y:S04]  /*02e0*/  LDG.E.EL R3, desc[UR4][R6.64] ;  /* 0x0000000406037981 */ /* 0x0000a8000c2e1900 */
[----:B------:R1:W2:Y:S01]  /*02f0*/  LDG.E.EL R0, desc[UR4][R4.64] ;  /* 0x0000000404007981 */ /* 0x0002a2000c2e1900 */
[----:B0-----:R-:W-:Y:S01]  /*0300*/  HFMA2.MMA R7, -RZ, RZ, 1.625, 0 ;  /* 0x3e800000ff077435 */ /* 0x001fe200000001ff */
[----:B---3--:R-:W-:Y:S01]  /*0310*/  FADD R16, R16, 9.9999997473787516356e-06 ;  /* 0x3727c5ac10107421 */ /* 0x008fe20000000000 */
[----:B-----5:R-:W-:-:S03]  /*0320*/  FADD R25, R25, 9.9999997473787516356e-06 ;  /* 0x3727c5ac19197421 */ /* 0x020fc60000000000 */
[----:B------:R-:W0:Y:S08]  /*0330*/  MUFU.SQRT R30, R16 ;  /* 0x00000010001e7308 */ /* 0x000e300000002000 */
[----:B------:R-:W3:Y:S01]  /*0340*/  MUFU.SQRT R31, R25 ;  /* 0x00000019001f7308 */ /* 0x000ee20000002000 */
[C---:B0-----:R-:W-:Y:S02]  /*0350*/  FSETP.GT.AND P0, PT, R30.reuse, 8.50705917302346158658e+37, PT ;  /* 0x7e8000001e00780b */ /* 0x041fe40003f04000 */
[----:B------:R-:W-:-:S02]  /*0360*/  FSETP.GEU.AND P2, PT, R30, 1.175494350822287508e-38, PT ;  /* 0x008000001e00780b */ /* 0x000fc40003f4e000 */
[C---:B---3--:R-:W-:Y:S02]  /*0370*/  FSETP.GT.AND P1, PT, R31.reuse, 8.50705917302346158658e+37, PT ;  /* 0x7e8000001f00780b */ /* 0x048fe40003f24000 */
[----:B------:R-:W-:-:S07]  /*0380*/  FSETP.GEU.AND P3, PT, R31, 1.175494350822287508e-38, PT ;  /* 0x008000001f00780b */ /* 0x000fce0003f6e000 */
[----:B------:R-:W-:-:S04]  /*0390*/  @P0 FMUL R30, R30, 0.25 ;  /* 0x3e8000001e1e0820 */ /* 0x000fc80000400000 */
[----:B------:R-:W-:Y:S01]  /*03a0*/  @!P2 FMUL R30, R30, 16777216 ;  /* 0x4b8000001e1ea820 */ /* 0x000fe20000400000 */
[----:B------:R-:W-:-:S03]  /*03b0*/  @P1 FMUL R31, R31, 0.25 ;  /* 0x3e8000001f1f1820 */ /* 0x000fc60000400000 */
[----:B------:R-:W0:Y:S01]  /*03c0*/  MUFU.RCP R26, R30 ;  /* 0x0000001e001a7308 */ /* 0x000e220000001000 */
[----:B------:R-:W-:-:S07]  /*03d0*/  @!P3 FMUL R31, R31, 16777216 ;  /* 0x4b8000001f1fb820 */ /* 0x000fce0000400000 */
[----:B------:R3:W5:Y:S01]  /*03e0*/  MUFU.RCP R16, R31 ;  /* 0x0000001f00107308 */ /* 0x0007620000001000 */
[C---:B-1----:R-:W-:Y:S02]  /*03f0*/  FSEL R5, R7.reuse, 1, P0 ;  /* 0x3f80000007057808 */ /* 0x042fe40000000000 */
[----:B------:R-:W-:-:S03]  /*0400*/  FSEL R7, R7, 1, P1 ;  /* 0x3f80000007077808 */ /* 0x000fc60000800000 */
[----:B------:R-:W-:Y:S02]  /*0410*/  @!P2 FMUL R5, R5, 16777216 ;  /* 0x4b8000000505a820 */ /* 0x000fe40000400000 */
[----:B------:R-:W-:Y:S01]  /*0420*/  @!P3 FMUL R7, R7, 16777216 ;  /* 0x4b8000000707b820 */ /* 0x000fe20000400000 */
[--C-:B----4-:R-:W-:Y:S01]  /*0430*/  FADD R6, R10, R23.reuse ;  /* 0x000000170a067221 */ /* 0x110fe20000000000 */
[----:B0-----:R-:W-:Y:S01]  /*0440*/  FMUL R26, R26, R5 ;  /* 0x000000051a1a7220 */ /* 0x001fe20000400000 */
[C-C-:B------:R-:W-:Y:S01]  /*0450*/  FADD R5, R9.reuse, R23.reuse ;  /* 0x0000001709057221 */ /* 0x140fe20000000000 */
[----:B------:R-:W-:Y:S01]  /*0460*/  FSETP.GEU.AND P1, PT, R9, -R23, PT ;  /* 0x800000170900720b */ /* 0x000fe20003f2e000 */
[--C-:B------:R-:W-:Y:S01]  /*0470*/  FADD R4, R8, R23.reuse ;  /* 0x0000001708047221 */ /* 0x100fe20000000000 */
[----:B---3--:R-:W0:Y:S01]  /*0480*/  LDC.64 R30, c[0x0][0x240] ;  /* 0x00009000ff1e7b82 */ /* 0x008e220000000a00 */
[----:B-----5:R-:W-:Y:S01]  /*0490*/  FMUL R16, R16, R7 ;  /* 0x0000000710107220 */ /* 0x020fe20000400000 */
[----:B------:R-:W-:Y:S01]  /*04a0*/  FADD R7, R11, R23 ;  /* 0x000000170b077221 */ /* 0x000fe20000000000 */
[----:B------:R-:W-:-:S02]  /*04b0*/  FSETP.GEU.AND P2, PT, R10, -R23, PT ;  /* 0x800000170a00720b */ /* 0x000fc40003f4e000 */
[-C--:B------:R-:W-:Y:S02]  /*04c0*/  FSETP.GEU.AND P3, PT, R11, -R23.reuse, PT ;  /* 0x800000170b00720b */ /* 0x080fe40003f6e000 */
[----:B------:R-:W-:Y:S02]  /*04d0*/  FSETP.GEU.AND P0, PT, R8, -R23, PT ;  /* 0x800000170800720b */ /* 0x000fe40003f0e000 */
[----:B------:R-:W-:Y:S02]  /*04e0*/  FSEL R23, R5, RZ, P1 ;  /* 0x000000ff05177208 */ /* 0x000fe40000800000 */
[----:B------:R-:W-:Y:S02]  /*04f0*/  FSEL R11, R6, RZ, P2 ;  /* 0x000000ff060b7208 */ /* 0x000fe40001000000 */
[----:B------:R-:W-:Y:S01]  /*0500*/  FSEL R9, R7, RZ, P3 ;  /* 0x000000ff07097208 */ /* 0x000fe20001800000 */
[----:B------:R-:W-:Y:S01]  /*0510*/  FADD R23, -R24, R23 ;  /* 0x0000001718177221 */ /* 0x000fe20000000100 */
[----:B------:R-:W-:Y:S01]  /*0520*/  FSEL R25, R4, RZ, P0 ;  /* 0x000000ff04197208 */ /* 0x000fe20000000000 */
[----:B------:R-:W-:-:S02]  /*0530*/  FADD R11, -R24, R11 ;  /* 0x0000000b180b7221 */ /* 0x000fc40000000100 */
[C---:B------:R-:W-:Y:S01]  /*0540*/  FADD R9, -R24.reuse, R9 ;  /* 0x0000000918097221 */ /* 0x040fe20000000100 */
[-C--:B------:R-:W-:Y:S01]  /*0550*/  FMUL R27, R23, R26.reuse ;  /* 0x0000001a171b7220 */ /* 0x080fe20000400000 */
[----:B------:R-:W-:Y:S01]  /*0560*/  FADD R25, -R24, R25 ;  /* 0x0000001918197221 */ /* 0x000fe20000000100 */
[-C--:B------:R-:W-:Y:S01]  /*0570*/  FMUL R24, R11, R26.reuse ;  /* 0x0000001a0b187220 */ /* 0x080fe20000400000 */
[----:B------:R-:W-:Y:S01]  /*0580*/  FMUL R23, R9, R26 ;  /* 0x0000001a09177220 */ /* 0x000fe20000400000 */
[--C-:B------:R-:W-:Y:S01]  /*0590*/  FADD R8, R12, R19.reuse ;  /* 0x000000130c087221 */ /* 0x100fe20000000000 */
[--C-:B------:R-:W-:Y:S01]  /*05a0*/  FADD R10, R14, R19.reuse ;  /* 0x000000130e0a7221 */ /* 0x100fe20000000000 */
[--C-:B------:R-:W-:Y:S01]  /*05b0*/  FADD R9, R13, R19.reuse ;  /* 0x000000130d097221 */ /* 0x100fe20000000000 */
[----:B------:R-:W-:Y:S01]  /*05c0*/  FADD R11, R15, R19 ;  /* 0x000000130f0b7221 */ /* 0x000fe20000000000 */
[-C--:B------:R-:W-:Y:S02]  /*05d0*/  FSETP.GEU.AND P0, PT, R12, -R19.reuse, PT ;  /* 0x800000130c00720b */ /* 0x080fe40003f0e000 */
[----:B------:R-:W-:-:S02]  /*05e0*/  FSETP.GEU.AND P2, PT, R14, -R19, PT ;  /* 0x800000130e00720b */ /* 0x000fc40003f4e000 */
[-C--:B------:R-:W-:Y:S02]  /*05f0*/  FSETP.GEU.AND P1, PT, R13, -R19.reuse, PT ;  /* 0x800000130d00720b */ /* 0x080fe40003f2e000 */
[----:B------:R-:W-:Y:S02]  /*0600*/  FSETP.GEU.AND P3, PT, R15, -R19, PT ;  /* 0x800000130f00720b */ /* 0x000fe40003f6e000 */
[----:B------:R-:W-:Y:S02]  /*0610*/  FSEL R19, R8, RZ, P0 ;  /* 0x000000ff08137208 */ /* 0x000fe40000000000 */
[----:B------:R-:W-:Y:S02]  /*0620*/  FSEL R15, R10, RZ, P2 ;  /* 0x000000ff0a0f7208 */ /* 0x000fe40001000000 */
[----:B------:R-:W-:Y:S02]  /*0630*/  FSEL R13, R9, RZ, P1 ;  /* 0x000000ff090d7208 */ /* 0x000fe40000800000 */
[----:B------:R-:W-:Y:S01]  /*0640*/  FSEL R29, R11, RZ, P3 ;  /* 0x000000ff0b1d7208 */ /* 0x000fe20001800000 */
[C---:B------:R-:W-:Y:S01]  /*0650*/  FADD R19, -R18.reuse, R19 ;  /* 0x0000001312137221 */ /* 0x040fe20000000100 */
[C---:B------:R-:W-:Y:S01]  /*0660*/  FADD R15, -R18.reuse, R15 ;  /* 0x0000000f120f7221 */ /* 0x040fe20000000100 */
[----:B------:R-:W-:-:S02]  /*0670*/  FADD R13, -R18, R13 ;  /* 0x0000000d120d7221 */ /* 0x000fc40000000100 */
[----:B------:R-:W-:Y:S01]  /*0680*/  FADD R29, -R18, R29 ;  /* 0x0000001d121d7221 */ /* 0x000fe20000000100 */
[----:B------:R-:W-:Y:S01]  /*0690*/  FMUL R25, R25, R26 ;  /* 0x0000001a19197220 */ /* 0x000fe20000400000 */
[-C--:B------:R-:W-:Y:S01]  /*06a0*/  FMUL R19, R19, R16.reuse ;  /* 0x0000001013137220 */ /* 0x080fe20000400000 */
[-C--:B------:R-:W-:Y:S01]  /*06b0*/  FMUL R18, R15, R16.reuse ;  /* 0x000000100f127220 */ /* 0x080fe20000400000 */
[-C--:B------:R-:W-:Y:S01]  /*06c0*/  FMUL R26, R13, R16.reuse ;  /* 0x000000100d1a7220 */ /* 0x080fe20000400000 */
[----:B------:R-:W-:Y:S01]  /*06d0*/  FMUL R29, R29, R16 ;  /* 0x000000101d1d7220 */ /* 0x000fe20000400000 */
[C-C-:B--2---:R-:W-:Y:S01]  /*06e0*/  FFMA R14, R17.reuse, R24, R2.reuse ;  /* 0x00000018110e7223 */ /* 0x144fe20000000002 */
[C-C-:B------:R-:W-:Y:S01]  /*06f0*/  FFMA R13, R17.reuse, R27, R2.reuse ;  /* 0x0000001b110d7223 */ /* 0x140fe20000000002 */
[C-C-:B------:R-:W-:Y:S01]  /*0700*/  FFMA R12, R17.reuse, R25, R2.reuse ;  /* 0x00000019110c7223 */ /* 0x140fe20000000002 */
[----:B------:R-:W-:Y:S01]  /*0710*/  FFMA R15, R17, R23, R2 ;  /* 0x00000017110f7223 */ /* 0x000fe20000000002 */
[----:B------:R-:W-:Y:S01]  /*0720*/  FFMA R16, R3, R19, R0 ;  /* 0x0000001303107223 */ /* 0x000fe20000000000 */
[----:B0-----:R-:W-:-:S04]  /*0730*/  IMAD.WIDE R30, R22, 0x4, R30 ;  /* 0x00000004161e7825 */ /* 0x001fc800078e021e */
[C-C-:B------:R-:W-:Y:S01]  /*0740*/  FFMA R18, R3.reuse, R18, R0.reuse ;  /* 0x0000001203127223 */ /* 0x140fe20000000000 */
[C-C-:B------:R-:W-:Y:S01]  /*0750*/  FFMA R17, R3.reuse, R26, R0.reuse ;  /* 0x0000001a03117223 */ /* 0x140fe20000000000 */
[----:B------:R-:W-:Y:S01]  /*0760*/  FFMA R19, R3, R29, R0 ;  /* 0x0000001d03137223 */ /* 0x000fe20000000000 */
[----:B------:R-:W-:Y:S04]  /*0770*/  STG.E.128 desc[UR4][R20.64], R4 ;  /* 0x0000000414007986 */ /* 0x000fe8000c101d04 */
[----:B------:R-:W-:Y:S04]  /*0780*/  STG.E.128 desc[UR4][R20.64+0x800], R8 ;  /* 0x0008000814007986 */ /* 0x000fe8000c101d04 */
[----:B------:R-:W-:Y:S04]  /*0790*/  STG.E.128 desc[UR4][R30.64], R12 ;  /* 0x0000000c1e007986 */ /* 0x000fe8000c101d04 */
[----:B------:R-:W-:Y:S01]  /*07a0*/  STG.E.128 desc[UR4][R30.64+0x800], R16 ;  /* 0x000800101e007986 */ /* 0x000fe2000c101d04 */
[----:B------:R-:W-:Y:S05]  /*07b0*/  EXIT ;  /* 0x000000000000794d */ /* 0x000fea0003800000 */
.L_x_0:
[----:B------:R-:W-:-:S00]  /*07c0*/  BRA `(.L_x_0) ;  /* 0xfffffffc00fc7947 */ /* 0x000fc0000383ffff */
[----:B------:R-:W-:-:S00]  /*07d0*/  NOP ;  /* 0x0000000000007918 */ /* 0x000fc00000000000 */
        /* <DEDUP_REMOVED lines=10> */
.L_x_1:


//--------------------- .nv.global.init           --------------------------
	.section	.nv.global.init,"aw",@progbits
.nv.global.init:
	.type		_$_str,@object
	.size		_$_str,(_$_str_$_2 - _$_str)
_$_str:
        /*0000*/ 	.byte	0x5f, 0x5f, 0x43, 0x55, 0x44, 0x41, 0x5f, 0x46, 0x54, 0x5a, 0x00
	.type		_$_str_$_2,@object
	.size		_$_str_$_2,(.L_1 - _$_str_$_2)
_$_str_$_2:
        /*000b*/ 	.byte	0x5f, 0x5f, 0x43, 0x55, 0x44, 0x41, 0x5f, 0x50, 0x52, 0x45, 0x43, 0x5f, 0x53, 0x51, 0x52, 0x54
        /*001b*/ 	.byte	0x00
.L_1:


//--------------------- .nv.constant0.triton_poi_fused__native_batch_norm_legit_no_training_convolution_relu_1 --------------------------
	.section	.nv.constant0.triton_poi_fused__native_batch_norm_legit_no_training_convolution_relu_1,"a",@progbits
	.sectionflags	@""
	.align	4
.nv.constant0.triton_poi_fused__native_batch_norm_legit_no_training_convolution_relu_1:
	.zero		588
